//
// Generated by NVIDIA NVVM Compiler
//
// Compiler Build ID: CL-36424714
// Cuda compilation tools, release 13.0, V13.0.88
// Based on NVVM 20.0.0
//

.version 9.0
.target sm_100
.address_size 64

	// .globl	_Z6MatAddPfS_S_

.visible .entry _Z6MatAddPfS_S_(
	.param .u64 .ptr .align 1 _Z6MatAddPfS_S__param_0,
	.param .u64 .ptr .align 1 _Z6MatAddPfS_S__param_1,
	.param .u64 .ptr .align 1 _Z6MatAddPfS_S__param_2
)
{
	.reg .b32 	%r<4>;
	.reg .b32 	%f<4>;
	.reg .b64 	%rd<11>;

	ld.param.u64 	%rd1, [_Z6MatAddPfS_S__param_0];
	ld.param.u64 	%rd2, [_Z6MatAddPfS_S__param_1];
	ld.param.u64 	%rd3, [_Z6MatAddPfS_S__param_2];
	cvta.to.global.u64 	%rd4, %rd3;
	cvta.to.global.u64 	%rd5, %rd2;
	cvta.to.global.u64 	%rd6, %rd1;
	mov.u32 	%r1, %tid.x;
	mov.u32 	%r2, %tid.y;
	mul.lo.s32 	%r3, %r1, %r2;
	mul.wide.u32 	%rd7, %r3, 4;
	add.s64 	%rd8, %rd6, %rd7;
	ld.global.f32 	%f1, [%rd8];
	add.s64 	%rd9, %rd5, %rd7;
	ld.global.f32 	%f2, [%rd9];
	add.f32 	%f3, %f1, %f2;
	add.s64 	%rd10, %rd4, %rd7;
	st.global.f32 	[%rd10], %f3;
	ret;

}


// ===== COMPILED SASS (sm_100) =====

	.target	sm_100

	.elftype	@"ET_EXEC"


//--------------------- .note.nv.tkinfo           --------------------------
	.section	.note.nv.tkinfo,"",@"SHT_NOTE"
	.sectionflags	@"SHF_NOTE_NV_TKINFO"
	.tkinfo
        /*0018*/ 	.word	0x00000002
        /*0030*/ 	.string	""
        /*0030*/ 	.string	"ptxas"
        /*0030*/ 	.string	"Cuda compilation tools, release 13.0, V13.0.88"
        /*0030*/ 	.string	"Build cuda_13.0.r13.0/compiler.36424714_0"
        /*0030*/ 	.string	"-arch sm_100 -m 64 "



//--------------------- .note.nv.cuinfo           --------------------------
	.section	.note.nv.cuinfo,"",@"SHT_NOTE"
	.sectionflags	@"SHF_NOTE_NV_CUINFO"
        /*0018*/ 	.short	0x0002
        /*001a*/ 	.short	0x0064
        /*001c*/ 	.short	0x0082
	.zero		2


//--------------------- .nv.info                  --------------------------
	.section	.nv.info,"",@"SHT_CUDA_INFO"
	.align	4


	//----- nvinfo : EIATTR_REGCOUNT
	.align		4
        /*0000*/ 	.byte	0x04, 0x2f
        /*0002*/ 	.short	(.L_1 - .L_0)
	.align		4
.L_0:
        /*0004*/ 	.word	index@(_Z6MatAddPfS_S_)
        /*0008*/ 	.word	0x0000000c


	//----- nvinfo : EIATTR_FRAME_SIZE
	.align		4
.L_1:
        /*000c*/ 	.byte	0x04, 0x11
        /*000e*/ 	.short	(.L_3 - .L_2)
	.align		4
.L_2:
        /*0010*/ 	.word	index@(_Z6MatAddPfS_S_)
        /*0014*/ 	.word	0x00000000


	//----- nvinfo : EIATTR_MIN_STACK_SIZE
	.align		4
.L_3:
        /*0018*/ 	.byte	0x04, 0x12
        /*001a*/ 	.short	(.L_5 - .L_4)
	.align		4
.L_4:
        /*001c*/ 	.word	index@(_Z6MatAddPfS_S_)
        /*0020*/ 	.word	0x00000000
.L_5:


//--------------------- .nv.compat                --------------------------
	.section	.nv.compat,"",@"SHT_CUDA_COMPAT_INFO"
	.align	4
        /*0000*/ 	.byte	0x02, 0x09, 0x00, 0x00, 0x02, 0x02, 0x01, 0x00, 0x02, 0x05, 0x05, 0x00, 0x03, 0x07, 0x01, 0x01
        /*0010*/ 	.byte	0x02, 0x03, 0x00, 0x00, 0x02, 0x06, 0x01, 0x00, 0x04, 0x0b, 0x08, 0x00, 0x09, 0x00, 0x00, 0x00
        /*0020*/ 	.byte	0x00, 0x00, 0x00, 0x00


//--------------------- .nv.info._Z6MatAddPfS_S_  --------------------------
	.section	.nv.info._Z6MatAddPfS_S_,"",@"SHT_CUDA_INFO"
	.sectionflags	@""
	.align	4


	//----- nvinfo : EIATTR_CUDA_API_VERSION
	.align		4
        /*0000*/ 	.byte	0x04, 0x37
        /*0002*/ 	.short	(.L_7 - .L_6)
.L_6:
        /*0004*/ 	.word	0x00000082


	//----- nvinfo : EIATTR_KPARAM_INFO
	.align		4
.L_7:
        /*0008*/ 	.byte	0x04, 0x17
        /*000a*/ 	.short	(.L_9 - .L_8)
.L_8:
        /*000c*/ 	.word	0x00000000
        /*0010*/ 	.short	0x0002
        /*0012*/ 	.short	0x0010
        /*0014*/ 	.byte	0x00, 0xf5, 0x21, 0x00


	//----- nvinfo : EIATTR_KPARAM_INFO
	.align		4
.L_9:
        /*0018*/ 	.byte	0x04, 0x17
        /*001a*/ 	.short	(.L_11 - .L_10)
.L_10:
        /*001c*/ 	.word	0x00000000
        /*0020*/ 	.short	0x0001
        /*0022*/ 	.short	0x0008
        /*0024*/ 	.byte	0x00, 0xf5, 0x21, 0x00


	//----- nvinfo : EIATTR_KPARAM_INFO
	.align		4
.L_11:
        /*0028*/ 	.byte	0x04, 0x17
        /*002a*/ 	.short	(.L_13 - .L_12)
.L_12:
        /*002c*/ 	.word	0x00000000
        /*0030*/ 	.short	0x0000
        /*0032*/ 	.short	0x0000
        /*0034*/ 	.byte	0x00, 0xf5, 0x21, 0x00


	//----- nvinfo : EIATTR_SPARSE_MMA_MASK
	.align		4
.L_13:
        /*0038*/ 	.byte	0x03, 0x50
        /*003a*/ 	.short	0x0000


	//----- nvinfo : EIATTR_MAXREG_COUNT
	.align		4
        /*003c*/ 	.byte	0x03, 0x1b
        /*003e*/ 	.short	0x00ff


	//----- nvinfo : EIATTR_MERCURY_ISA_VERSION
	.align		4
        /*0040*/ 	.byte	0x03, 0x5f
        /*0042*/ 	.short	0x0101


	//----- nvinfo : EIATTR_VRC_CTA_INIT_COUNT
	.align		4
        /*0044*/ 	.byte	0x02, 0x4a
	.zero		1
	.zero		1


	//----- nvinfo : EIATTR_EXIT_INSTR_OFFSETS
	.align		4
        /*0048*/ 	.byte	0x04, 0x1c
        /*004a*/ 	.short	(.L_15 - .L_14)


	//   ....[0]....
.L_14:
        /*004c*/ 	.word	0x000000f0


	//----- nvinfo : EIATTR_CBANK_PARAM_SIZE
	.align		4
.L_15:
        /*0050*/ 	.byte	0x03, 0x19
        /*0052*/ 	.short	0x0018


	//----- nvinfo : EIATTR_PARAM_CBANK
	.align		4
        /*0054*/ 	.byte	0x04, 0x0a
        /*0056*/ 	.short	(.L_17 - .L_16)
	.align		4
.L_16:
        /*0058*/ 	.word	index@(.nv.constant0._Z6MatAddPfS_S_)
        /*005c*/ 	.short	0x0380
        /*005e*/ 	.short	0x0018


	//----- nvinfo : EIATTR_SW_WAR
	.align		4
.L_17:
        /*0060*/ 	.byte	0x04, 0x36
        /*0062*/ 	.short	(.L_19 - .L_18)
.L_18:
        /*0064*/ 	.word	0x00000008
.L_19:


//--------------------- .nv.callgraph             --------------------------
	.section	.nv.callgraph,"",@"SHT_CUDA_CALLGRAPH"
	.align	4
	.sectionentsize	8
	.align		4
        /*0000*/ 	.word	0x00000000
	.align		4
        /*0004*/ 	.word	0xffffffff
	.align		4
        /*0008*/ 	.word	0x00000000
	.align		4
        /*000c*/ 	.word	0xfffffffe
	.align		4
        /*0010*/ 	.word	0x00000000
	.align		4
        /*0014*/ 	.word	0xfffffffd
	.align		4
        /*0018*/ 	.word	0x00000000
	.align		4
        /*001c*/ 	.word	0xfffffffc


//--------------------- .text._Z6MatAddPfS_S_     --------------------------
	.section	.text._Z6MatAddPfS_S_,"ax",@progbits
	.align	128
        .global         _Z6MatAddPfS_S_
        .type           _Z6MatAddPfS_S_,@function
        .size           _Z6MatAddPfS_S_,(.L_x_1 - _Z6MatAddPfS_S_)
        .other          _Z6MatAddPfS_S_,@"STO_CUDA_ENTRY STV_DEFAULT"
_Z6MatAddPfS_S_:
.text._Z6MatAddPfS_S_:
[----:B------:R-:W-:Y:S01]  /*0000*/  LDC R1, c[0x0][0x37c] ;  /* 0x0000df00ff017b82 */ /* 0x000fe20000000800 */
[----:B------:R-:W0:Y:S07]  /*0010*/  S2R R9, SR_TID.X ;  /* 0x0000000000097919 */ /* 0x000e2e0000002100 */
[----:B------:R-:W1:Y:S01]  /*0020*/  LDC.64 R2, c[0x0][0x380] ;  /* 0x0000e000ff027b82 */ /* 0x000e620000000a00 */
[----:B------:R-:W2:Y:S01]  /*0030*/  LDCU.64 UR4, c[0x0][0x358] ;  /* 0x00006b00ff0477ac */ /* 0x000ea20008000a00 */
[----:B------:R-:W0:Y:S06]  /*0040*/  S2R R0, SR_TID.Y ;  /* 0x0000000000007919 */ /* 0x000e2c0000002200 */
[----:B------:R-:W3:Y:S08]  /*0050*/  LDC.64 R4, c[0x0][0x388] ;  /* 0x0000e200ff047b82 */ /* 0x000ef00000000a00 */
[----:B------:R-:W4:Y:S01]  /*0060*/  LDC.64 R6, c[0x0][0x390] ;  /* 0x0000e400ff067b82 */ /* 0x000f220000000a00 */
[----:B0-----:R-:W-:-:S04]  /*0070*/  IMAD R9, R9, R0, RZ ;  /* 0x0000000009097224 */ /* 0x001fc800078e02ff */
[----:B-1----:R-:W-:-:S04]  /*0080*/  IMAD.WIDE.U32 R2, R9, 0x4, R2 ;  /* 0x0000000409027825 */ /* 0x002fc800078e0002 */
[C---:B---3--:R-:W-:Y:S02]  /*0090*/  IMAD.WIDE.U32 R4, R9.reuse, 0x4, R4 ;  /* 0x0000000409047825 */ /* 0x048fe400078e0004 */
[----:B--2---:R-:W2:Y:S04]  /*00a0*/  LDG.E R2, desc[UR4][R2.64] ;  /* 0x0000000402027981 */ /* 0x004ea8000c1e1900 */
[----:B------:R-:W2:Y:S01]  /*00b0*/  LDG.E R5, desc[UR4][R4.64] ;  /* 0x0000000404057981 */ /* 0x000ea2000c1e1900 */
[----:B----4-:R-:W-:-:S04]  /*00c0*/  IMAD.WIDE.U32 R6, R9, 0x4, R6 ;  /* 0x0000000409067825 */ /* 0x010fc800078e0006 */
[----:B--2---:R-:W-:-:S05]  /*00d0*/  FADD R9, R2, R5 ;  /* 0x0000000502097221 */ /* 0x004fca0000000000 */
[----:B------:R-:W-:Y:S01]  /*00e0*/  STG.E desc[UR4][R6.64], R9 ;  /* 0x0000000906007986 */ /* 0x000fe2000c101904 */
[----:B------:R-:W-:Y:S05]  /*00f0*/  EXIT ;  /* 0x000000000000794d */ /* 0x000fea0003800000 */
.L_x_0:
[----:B------:R-:W-:-:S00]  /*0100*/  BRA `(.L_x_0) ;  /* 0xfffffffc00fc7947 */ /* 0x000fc0000383ffff */
[----:B------:R-:W-:-:S00]  /*0110*/  NOP ;  /* 0x0000000000007918 */ /* 0x000fc00000000000 */
        /* <DEDUP_REMOVED lines=14> */
.L_x_1:


//--------------------- .nv.shared.reserved.0     --------------------------
	.section	.nv.shared.reserved.0,"aw",@nobits
	.weak		__nv_reservedSMEM_offset_0_alias
	.size		__nv_reservedSMEM_offset_0_alias, 0, 64
	.other		__nv_reservedSMEM_offset_0_alias,@"STO_CUDA_RESERVED_SHARED STV_DEFAULT"
__nv_reservedSMEM_offset_0_alias:
	.zero		0
	.zero		64


//--------------------- .nv.constant0._Z6MatAddPfS_S_ --------------------------
	.section	.nv.constant0._Z6MatAddPfS_S_,"a",@progbits
	.sectionflags	@""
	.align	4
.nv.constant0._Z6MatAddPfS_S_:
	.zero		920


//--------------------- SYMBOLS --------------------------

	.type		.nv.reservedSmem.offset0,@object
	.size		.nv.reservedSmem.offset0,0x4
